	.headerflags	@"EF_CUDA_TEXMODE_UNIFIED EF_CUDA_64BIT_ADDRESS EF_CUDA_ACCELERATORS EF_CUDA_SM90 EF_CUDA_VIRTUAL_SM(EF_CUDA_SM90)"
	.elftype	@"ET_EXEC"


//--------------------- .nv.info                  --------------------------
	.section	.nv.info,"",@"SHT_CUDA_INFO"
	.align	4


	//----- nvinfo : EIATTR_REGCOUNT
	.align		4
        /*0000*/ 	.byte	0x04, 0x2f
        /*0002*/ 	.short	(.L_1 - .L_0)
	.align		4
.L_0:
        /*0004*/ 	.word	index@(triton_poi_fused_cat_27)
        /*0008*/ 	.word	0x00000020


	//----- nvinfo : EIATTR_MIN_STACK_SIZE
	.align		4
.L_1:
        /*000c*/ 	.byte	0x04, 0x12
        /*000e*/ 	.short	(.L_3 - .L_2)
	.align		4
.L_2:
        /*0010*/ 	.word	index@(triton_poi_fused_cat_27)
        /*0014*/ 	.word	0x00000000


	//----- nvinfo : EIATTR_FRAME_SIZE
	.align		4
.L_3:
        /*0018*/ 	.byte	0x04, 0x11
        /*001a*/ 	.short	(.L_5 - .L_4)
	.align		4
.L_4:
        /*001c*/ 	.word	index@(triton_poi_fused_cat_27)
        /*0020*/ 	.word	0x00000000


	//----- nvinfo : EIATTR_MIN_STACK_SIZE
	.align		4
.L_5:
        /*0024*/ 	.byte	0x04, 0x12
        /*0026*/ 	.short	(.L_7 - .L_6)
	.align		4
.L_6:
        /*0028*/ 	.word	index@(triton_poi_fused_cat_27)
        /*002c*/ 	.word	0x00000000
.L_7:


//--------------------- .nv.info.triton_poi_fused_cat_27 --------------------------
	.section	.nv.info.triton_poi_fused_cat_27,"",@"SHT_CUDA_INFO"
	.sectionflags	@""
	.align	4


	//----- nvinfo : EIATTR_CUDA_API_VERSION
	.align		4
        /*0000*/ 	.byte	0x04, 0x37
        /*0002*/ 	.short	(.L_9 - .L_8)
.L_8:
        /*0004*/ 	.word	0x0000007c


	//----- nvinfo : EIATTR_KPARAM_INFO
	.align		4
.L_9:
        /*0008*/ 	.byte	0x04, 0x17
        /*000a*/ 	.short	(.L_11 - .L_10)
.L_10:
        /*000c*/ 	.word	0x00000000
        /*0010*/ 	.short	0x0009
        /*0012*/ 	.short	0x0048
        /*0014*/ 	.byte	0x00, 0xf0, 0x11, 0x00


	//----- nvinfo : EIATTR_KPARAM_INFO
	.align		4
.L_11:
        /*0018*/ 	.byte	0x04, 0x17
        /*001a*/ 	.short	(.L_13 - .L_12)
.L_12:
        /*001c*/ 	.word	0x00000000
        /*0020*/ 	.short	0x0008
        /*0022*/ 	.short	0x0040
        /*0024*/ 	.byte	0x00, 0xf4, 0x21, 0x00


	//----- nvinfo : EIATTR_KPARAM_INFO
	.align		4
.L_13:
        /*0028*/ 	.byte	0x04, 0x17
        /*002a*/ 	.short	(.L_15 - .L_14)
.L_14:
        /*002c*/ 	.word	0x00000000
        /*0030*/ 	.short	0x0007
        /*0032*/ 	.short	0x0038
        /*0034*/ 	.byte	0x00, 0xf4, 0x21, 0x00


	//----- nvinfo : EIATTR_KPARAM_INFO
	.align		4
.L_15:
        /*0038*/ 	.byte	0x04, 0x17
        /*003a*/ 	.short	(.L_17 - .L_16)
.L_16:
        /*003c*/ 	.word	0x00000000
        /*0040*/ 	.short	0x0006
        /*0042*/ 	.short	0x0030
        /*0044*/ 	.byte	0x00, 0xf4, 0x21, 0x00


	//----- nvinfo : EIATTR_KPARAM_INFO
	.align		4
.L_17:
        /*0048*/ 	.byte	0x04, 0x17
        /*004a*/ 	.short	(.L_19 - .L_18)
.L_18:
        /*004c*/ 	.word	0x00000000
        /*0050*/ 	.short	0x0005
        /*0052*/ 	.short	0x0028
        /*0054*/ 	.byte	0x00, 0xf4, 0x21, 0x00


	//----- nvinfo : EIATTR_KPARAM_INFO
	.align		4
.L_19:
        /*0058*/ 	.byte	0x04, 0x17
        /*005a*/ 	.short	(.L_21 - .L_20)
.L_20:
        /*005c*/ 	.word	0x00000000
        /*0060*/ 	.short	0x0004
        /*0062*/ 	.short	0x0020
        /*0064*/ 	.byte	0x00, 0xf4, 0x21, 0x00


	//----- nvinfo : EIATTR_KPARAM_INFO
	.align		4
.L_21:
        /*0068*/ 	.byte	0x04, 0x17
        /*006a*/ 	.short	(.L_23 - .L_22)
.L_22:
        /*006c*/ 	.word	0x00000000
        /*0070*/ 	.short	0x0003
        /*0072*/ 	.short	0x0018
        /*0074*/ 	.byte	0x00, 0xf4, 0x21, 0x00


	//----- nvinfo : EIATTR_KPARAM_INFO
	.align		4
.L_23:
        /*0078*/ 	.byte	0x04, 0x17
        /*007a*/ 	.short	(.L_25 - .L_24)
.L_24:
        /*007c*/ 	.word	0x00000000
        /*0080*/ 	.short	0x0002
        /*0082*/ 	.short	0x0010
        /*0084*/ 	.byte	0x00, 0xf4, 0x21, 0x00


	//----- nvinfo : EIATTR_KPARAM_INFO
	.align		4
.L_25:
        /*0088*/ 	.byte	0x04, 0x17
        /*008a*/ 	.short	(.L_27 - .L_26)
.L_26:
        /*008c*/ 	.word	0x00000000
        /*0090*/ 	.short	0x0001
        /*0092*/ 	.short	0x0008
        /*0094*/ 	.byte	0x00, 0xf4, 0x21, 0x00


	//----- nvinfo : EIATTR_KPARAM_INFO
	.align		4
.L_27:
        /*0098*/ 	.byte	0x04, 0x17
        /*009a*/ 	.short	(.L_29 - .L_28)
.L_28:
        /*009c*/ 	.word	0x00000000
        /*00a0*/ 	.short	0x0000
        /*00a2*/ 	.short	0x0000
        /*00a4*/ 	.byte	0x00, 0xf4, 0x21, 0x00


	//----- nvinfo : EIATTR_SPARSE_MMA_MASK
	.align		4
.L_29:
        /*00a8*/ 	.byte	0x03, 0x50
        /*00aa*/ 	.short	0x0000


	//----- nvinfo : EIATTR_MAXREG_COUNT
	.align		4
        /*00ac*/ 	.byte	0x03, 0x1b
        /*00ae*/ 	.short	0x00ff


	//----- nvinfo : EIATTR_EXIT_INSTR_OFFSETS
	.align		4
        /*00b0*/ 	.byte	0x04, 0x1c
        /*00b2*/ 	.short	(.L_31 - .L_30)


	//   ....[0]....
.L_30:
        /*00b4*/ 	.word	0x00000940


	//----- nvinfo : EIATTR_REQNTID
	.align		4
.L_31:
        /*00b8*/ 	.byte	0x04, 0x10
        /*00ba*/ 	.short	(.L_33 - .L_32)
.L_32:
        /*00bc*/ 	.word	0x00000100
        /*00c0*/ 	.word	0x00000001
        /*00c4*/ 	.word	0x00000001


	//----- nvinfo : EIATTR_CBANK_PARAM_SIZE
	.align		4
.L_33:
        /*00c8*/ 	.byte	0x03, 0x19
        /*00ca*/ 	.short	0x004c


	//----- nvinfo : EIATTR_PARAM_CBANK
	.align		4
        /*00cc*/ 	.byte	0x04, 0x0a
        /*00ce*/ 	.short	(.L_35 - .L_34)
	.align		4
.L_34:
        /*00d0*/ 	.word	index@(.nv.constant0.triton_poi_fused_cat_27)
        /*00d4*/ 	.short	0x0210
        /*00d6*/ 	.short	0x004c


	//----- nvinfo : EIATTR_SW_WAR
	.align		4
.L_35:
        /*00d8*/ 	.byte	0x04, 0x36
        /*00da*/ 	.short	(.L_37 - .L_36)
.L_36:
        /*00dc*/ 	.word	0x00000008
.L_37:


//--------------------- .nv.callgraph             --------------------------
	.section	.nv.callgraph,"",@"SHT_CUDA_CALLGRAPH"
	.align	4
	.sectionentsize	8
	.align		4
        /*0000*/ 	.word	0x00000000
	.align		4
        /*0004*/ 	.word	0xffffffff
	.align		4
        /*0008*/ 	.word	0x00000000
	.align		4
        /*000c*/ 	.word	0xfffffffe
	.align		4
        /*0010*/ 	.word	0x00000000
	.align		4
        /*0014*/ 	.word	0xfffffffd
	.align		4
        /*0018*/ 	.word	0x00000000
	.align		4
        /*001c*/ 	.word	0xfffffffc


//--------------------- .text.triton_poi_fused_cat_27 --------------------------
	.section	.text.triton_poi_fused_cat_27,"ax",@progbits
	.align	128
        .global         triton_poi_fused_cat_27
        .type           triton_poi_fused_cat_27,@function
        .size           triton_poi_fused_cat_27,(.L_x_1 - triton_poi_fused_cat_27)
        .other          triton_poi_fused_cat_27,@"STO_CUDA_ENTRY STV_DEFAULT"
triton_poi_fused_cat_27:
.text.triton_poi_fused_cat_27:
[----:B------:R-:W-:Y:S01]  /*0000*/  LDC R1, c[0x0][0x28] ;  /* 0x00000a00ff017b82 */ /* 0x000fe20000000800 */
[----:B------:R-:W1:Y:S07]  /*0010*/  S2R R0, SR_TID.X ;  /* 0x0000000000007919 */ /* 0x000e6e0000002100 */
[----:B------:R-:W2:Y:S01]  /*0020*/  LDC.64 R6, c[0x0][0x220] ;  /* 0x00008800ff067b82 */ /* 0x000ea20000000a00 */
[----:B------:R-:W-:Y:S01]  /*0030*/  CS2R R12, SRZ ;  /* 0x00000000000c7805 */ /* 0x000fe2000001ff00 */
[----:B------:R-:W-:Y:S01]  /*0040*/  ULDC.64 UR4, c[0x0][0x208] ;  /* 0x0000820000047ab9 */ /* 0x000fe20000000a00 */
[----:B------:R-:W3:Y:S05]  /*0050*/  S2R R23, SR_CTAID.X ;  /* 0x0000000000177919 */ /* 0x000eea0000002500 */
[----:B------:R-:W4:Y:S01]  /*0060*/  LDC.64 R26, c[0x0][0x238] ;  /* 0x00008e00ff1a7b82 */ /* 0x000f220000000a00 */
[----:B------:R-:W-:-:S02]  /*0070*/  CS2R R8, SRZ ;  /* 0x0000000000087805 */ /* 0x000fc4000001ff00 */
[----:B------:R-:W-:Y:S01]  /*0080*/  CS2R R10, SRZ ;  /* 0x00000000000a7805 */ /* 0x000fe2000001ff00 */
[----:B------:R-:W-:Y:S01]  /*0090*/  ULDC.64 UR6, c[0x0][0x230] ;  /* 0x00008c0000067ab9 */ /* 0x000fe20000000a00 */
[----:B-1----:R-:W-:Y:S01]  /*00a0*/  IMAD.SHL.U32 R0, R0, 0x2, RZ ;  /* 0x0000000200007824 */ /* 0x002fe200078e00ff */
[----:B---3--:R-:W-:-:S04]  /*00b0*/  SHF.R.S32.HI R2, RZ, 0x16, R23 ;  /* 0x00000016ff027819 */ /* 0x008fc80000011417 */
[----:B------:R-:W-:Y:S02]  /*00c0*/  LOP3.LUT R0, R0, 0x1fe, RZ, 0xc0, !PT ;  /* 0x000001fe00007812 */ /* 0x000fe400078ec0ff */
[----:B------:R-:W-:-:S03]  /*00d0*/  SGXT R2, R2, 0x1 ;  /* 0x000000010202781a */ /* 0x000fc60000000200 */
[----:B------:R-:W-:-:S05]  /*00e0*/  IMAD R23, R23, 0x200, R0 ;  /* 0x0000020017177824 */ /* 0x000fca00078e0200 */
[-C--:B------:R-:W-:Y:S02]  /*00f0*/  LEA.HI R3, R2, R23.reuse, RZ, 0x8 ;  /* 0x0000001702037211 */ /* 0x080fe400078f40ff */
[----:B------:R-:W-:Y:S02]  /*0100*/  SHF.R.S32.HI R0, RZ, 0x1f, R23 ;  /* 0x0000001fff007819 */ /* 0x000fe40000011417 */
[----:B------:R-:W-:Y:S02]  /*0110*/  SHF.R.S32.HI R14, RZ, 0x8, R3 ;  /* 0x00000008ff0e7819 */ /* 0x000fe40000011403 */
[----:B------:R-:W-:-:S03]  /*0120*/  LEA.HI R0, R0, R23, RZ, 0x4 ;  /* 0x0000001700007211 */ /* 0x000fc600078f20ff */
[----:B------:R-:W-:Y:S01]  /*0130*/  IMAD.HI R2, R14, 0x2aaaaaab, RZ ;  /* 0x2aaaaaab0e027827 */ /* 0x000fe200078e02ff */
[----:B------:R-:W-:Y:S02]  /*0140*/  SHF.R.S32.HI R21, RZ, 0x4, R0 ;  /* 0x00000004ff157819 */ /* 0x000fe40000011400 */
[----:B------:R-:W-:Y:S02]  /*0150*/  LOP3.LUT R0, R0, 0xfffffff0, RZ, 0xc0, !PT ;  /* 0xfffffff000007812 */ /* 0x000fe400078ec0ff */
[----:B------:R-:W-:-:S04]  /*0160*/  SHF.R.U32.HI R5, RZ, 0x1f, R2 ;  /* 0x0000001fff057819 */ /* 0x000fc80000011602 */
[----:B------:R-:W-:Y:S02]  /*0170*/  LEA.HI R5, R2, R5, RZ, 0x1a ;  /* 0x0000000502057211 */ /* 0x000fe400078fd0ff */
[----:B------:R-:W-:-:S03]  /*0180*/  LEA.HI R2, R21, R21, RZ, 0x4 ;  /* 0x0000001515027211 */ /* 0x000fc600078f20ff */
[----:B------:R-:W-:Y:S01]  /*0190*/  IMAD R14, R5, -0x180, R14 ;  /* 0xfffffe80050e7824 */ /* 0x000fe200078e020e */
[----:B------:R-:W-:Y:S01]  /*01a0*/  LOP3.LUT R2, R2, 0xfffffff0, RZ, 0xc0, !PT ;  /* 0xfffffff002027812 */ /* 0x000fe200078ec0ff */
[----:B------:R-:W1:Y:S03]  /*01b0*/  LDC.64 R4, c[0x0][0x228] ;  /* 0x00008a00ff047b82 */ /* 0x000e660000000a00 */
[----:B------:R-:W-:Y:S01]  /*01c0*/  ISETP.GT.AND P0, PT, R14, 0x7f, PT ;  /* 0x0000007f0e00780c */ /* 0x000fe20003f04270 */
[----:B------:R-:W-:-:S04]  /*01d0*/  IMAD.IADD R21, R21, 0x1, -R2 ;  /* 0x0000000115157824 */ /* 0x000fc800078e0a02 */
[----:B--2---:R-:W-:-:S04]  /*01e0*/  IMAD.WIDE R16, R21, 0x8, R6 ;  /* 0x0000000815107825 */ /* 0x004fc800078e0206 */
[----:B------:R-:W-:-:S04]  /*01f0*/  IMAD.IADD R19, R23, 0x1, -R0 ;  /* 0x0000000117137824 */ /* 0x000fc800078e0a00 */
[----:B------:R-:W2:Y:S01]  /*0200*/  @P0 LDG.E.EL.64 R12, desc[UR4][R16.64] ;  /* 0x00000004100c0981 */ /* 0x000ea2000c2e1b00 */
[----:B-1----:R-:W-:-:S05]  /*0210*/  IMAD.WIDE R24, R19, 0x8, R4 ;  /* 0x0000000813187825 */ /* 0x002fca00078e0204 */
[----:B------:R-:W3:Y:S01]  /*0220*/  @P0 LDG.E.EL.128 R8, desc[UR4][R24.64] ;  /* 0x0000000418080981 */ /* 0x000ee2000c2e1d00 */
[----:B------:R-:W-:Y:S02]  /*0230*/  CS2R R4, SRZ ;  /* 0x0000000000047805 */ /* 0x000fe4000001ff00 */
[----:B------:R-:W-:Y:S01]  /*0240*/  CS2R R6, SRZ ;  /* 0x0000000000067805 */ /* 0x000fe2000001ff00 */
[----:B----4-:R-:W-:-:S05]  /*0250*/  IMAD.WIDE R26, R19, 0x8, R26 ;  /* 0x00000008131a7825 */ /* 0x010fca00078e021a */
[----:B------:R1:W4:Y:S01]  /*0260*/  @P0 LDG.E.EL.128 R4, desc[UR4][R26.64] ;  /* 0x000000041a040981 */ /* 0x000322000c2e1d00 */
[----:B------:R-:W-:Y:S01]  /*0270*/  IMAD.HI R0, R23, 0x2aaaaaab, RZ ;  /* 0x2aaaaaab17007827 */ /* 0x000fe200078e02ff */
[----:B--2---:R-:W-:Y:S02]  /*0280*/  SEL R20, R13, RZ, P0 ;  /* 0x000000ff0d147207 */ /* 0x004fe40000000000 */
[----:B------:R-:W-:Y:S02]  /*0290*/  SEL R15, R12, RZ, P0 ;  /* 0x000000ff0c0f7207 */ /* 0x000fe40000000000 */
[----:B------:R-:W-:Y:S02]  /*02a0*/  SHF.R.U32.HI R2, RZ, 0x1c, R20 ;  /* 0x0000001cff027819 */ /* 0x000fe40000011614 */
[----:B------:R-:W-:Y:S02]  /*02b0*/  SHF.R.U32.HI R13, RZ, 0x1f, R0 ;  /* 0x0000001fff0d7819 */ /* 0x000fe40000011600 */
[----:B------:R-:W-:-:S02]  /*02c0*/  LOP3.LUT R2, R2, 0x8, RZ, 0xc0, !PT ;  /* 0x0000000802027812 */ /* 0x000fc400078ec0ff */
[----:B------:R-:W-:Y:S02]  /*02d0*/  LEA.HI.SX32 R0, R0, R13, 0x12 ;  /* 0x0000000d00007211 */ /* 0x000fe400078f92ff */
[----:B------:R-:W-:Y:S02]  /*02e0*/  IADD3 R22, P1, R2, R15, RZ ;  /* 0x0000000f02167210 */ /* 0x000fe40007f3e0ff */
[----:B---3--:R-:W-:Y:S01]  /*02f0*/  SEL R18, R9, RZ, P0 ;  /* 0x000000ff09127207 */ /* 0x008fe20000000000 */
[----:B-1----:R-:W-:Y:S01]  /*0300*/  IMAD.SHL.U32 R27, R0, 0x4000, RZ ;  /* 0x00004000001b7824 */ /* 0x002fe200078e00ff */
[----:B------:R-:W-:Y:S01]  /*0310*/  SEL R15, R8, RZ, P0 ;  /* 0x000000ff080f7207 */ /* 0x000fe20000000000 */
[----:B------:R-:W-:Y:S01]  /*0320*/  IMAD.SHL.U32 R8, R22, 0x20, RZ ;  /* 0x0000002016087824 */ /* 0x000fe200078e00ff */
[----:B------:R-:W-:Y:S01]  /*0330*/  SEL R12, R11, RZ, P0 ;  /* 0x000000ff0b0c7207 */ /* 0x000fe20000000000 */
[----:B------:R-:W-:Y:S01]  /*0340*/  IMAD.X R11, RZ, RZ, R20, P1 ;  /* 0x000000ffff0b7224 */ /* 0x000fe200008e0614 */
[----:B------:R-:W-:Y:S01]  /*0350*/  SHF.R.U32.HI R17, RZ, 0x1a, R18 ;  /* 0x0000001aff117819 */ /* 0x000fe20000011612 */
[----:B------:R-:W-:Y:S01]  /*0360*/  IMAD.MOV.U32 R20, RZ, RZ, RZ ;  /* 0x000000ffff147224 */ /* 0x000fe200078e00ff */
[----:B------:R-:W-:-:S02]  /*0370*/  SEL R9, R10, RZ, P0 ;  /* 0x000000ff0a097207 */ /* 0x000fc40000000000 */
[----:B------:R-:W-:Y:S02]  /*0380*/  LEA R16, P2, R15, UR6, 0x2 ;  /* 0x000000060f107c11 */ /* 0x000fe4000f8410ff */
[----:B------:R-:W-:Y:S02]  /*0390*/  SHF.R.U32.HI R13, RZ, 0x1a, R12 ;  /* 0x0000001aff0d7819 */ /* 0x000fe4000001160c */
[----:B------:R-:W-:Y:S02]  /*03a0*/  LOP3.LUT R17, R17, 0x20, RZ, 0xc0, !PT ;  /* 0x0000002011117812 */ /* 0x000fe400078ec0ff */
[----:B------:R-:W-:Y:S02]  /*03b0*/  LEA R2, P1, R9, UR6, 0x2 ;  /* 0x0000000609027c11 */ /* 0x000fe4000f8210ff */
[----:B------:R-:W-:Y:S02]  /*03c0*/  SHF.L.U64.HI R10, R22, 0x5, R11 ;  /* 0x00000005160a7819 */ /* 0x000fe4000001020b */
[----:B------:R-:W-:-:S02]  /*03d0*/  LOP3.LUT R13, R13, 0x20, RZ, 0xc0, !PT ;  /* 0x000000200d0d7812 */ /* 0x000fc400078ec0ff */
[----:B------:R-:W-:Y:S02]  /*03e0*/  LEA.HI.X R11, R15, UR7, R18, 0x2, P2 ;  /* 0x000000070f0b7c11 */ /* 0x000fe400090f1412 */
[----:B------:R-:W-:Y:S02]  /*03f0*/  IADD3 R16, P4, P3, R8, R16, R17 ;  /* 0x0000001008107210 */ /* 0x000fe40007b9e011 */
[----:B----4-:R-:W-:Y:S02]  /*0400*/  SEL R17, R4, RZ, P0 ;  /* 0x000000ff04117207 */ /* 0x010fe40000000000 */
[----:B------:R-:W-:Y:S02]  /*0410*/  SEL R18, R5, RZ, P0 ;  /* 0x000000ff05127207 */ /* 0x000fe40000000000 */
[----:B------:R-:W-:Y:S02]  /*0420*/  SEL R15, R6, RZ, P0 ;  /* 0x000000ff060f7207 */ /* 0x000fe40000000000 */
[----:B------:R-:W-:-:S02]  /*0430*/  SEL R4, R7, RZ, P0 ;  /* 0x000000ff07047207 */ /* 0x000fc40000000000 */
[----:B------:R-:W-:Y:S02]  /*0440*/  LEA.HI.X R9, R9, UR7, R12, 0x2, P1 ;  /* 0x0000000709097c11 */ /* 0x000fe400088f140c */
[----:B------:R-:W-:Y:S02]  /*0450*/  IADD3 R2, P2, P1, R8, R2, R13 ;  /* 0x0000000208027210 */ /* 0x000fe4000795e00d */
[----:B------:R-:W-:Y:S02]  /*0460*/  SHF.R.U32.HI R13, RZ, 0x1a, R18 ;  /* 0x0000001aff0d7819 */ /* 0x000fe40000011612 */
[----:B------:R-:W-:Y:S02]  /*0470*/  LEA R6, P6, R15, UR6, 0x2 ;  /* 0x000000060f067c11 */ /* 0x000fe4000f8c10ff */
[----:B------:R-:W-:Y:S02]  /*0480*/  SHF.R.U32.HI R7, RZ, 0x1a, R4 ;  /* 0x0000001aff077819 */ /* 0x000fe40000011604 */
[----:B------:R-:W-:-:S02]  /*0490*/  LEA R12, P5, R17, UR6, 0x2 ;  /* 0x00000006110c7c11 */ /* 0x000fc4000f8a10ff */
[----:B------:R-:W-:Y:S02]  /*04a0*/  LOP3.LUT R13, R13, 0x20, RZ, 0xc0, !PT ;  /* 0x000000200d0d7812 */ /* 0x000fe400078ec0ff */
[----:B------:R-:W-:Y:S02]  /*04b0*/  LEA.HI.X R15, R15, UR7, R4, 0x2, P6 ;  /* 0x000000070f0f7c11 */ /* 0x000fe4000b0f1404 */
[----:B------:R-:W-:Y:S02]  /*04c0*/  LOP3.LUT R7, R7, 0x20, RZ, 0xc0, !PT ;  /* 0x0000002007077812 */ /* 0x000fe400078ec0ff */
[----:B------:R-:W-:Y:S02]  /*04d0*/  LOP3.LUT R4, R3, 0xffffff00, RZ, 0xc0, !PT ;  /* 0xffffff0003047812 */ /* 0x000fe400078ec0ff */
[----:B------:R-:W-:Y:S01]  /*04e0*/  LEA.HI.X R5, R17, UR7, R18, 0x2, P5 ;  /* 0x0000000711057c11 */ /* 0x000fe2000a8f1412 */
[----:B------:R-:W-:Y:S01]  /*04f0*/  VIADD R18, R14, 0xffffff80 ;  /* 0xffffff800e127836 */ /* 0x000fe20000000000 */
[----:B------:R-:W-:-:S02]  /*0500*/  IADD3 R12, P5, P6, R8, R12, R13 ;  /* 0x0000000c080c7210 */ /* 0x000fc40007ebe00d */
[----:B------:R-:W-:Y:S01]  /*0510*/  IADD3.X R17, R10, R11, RZ, P4, P3 ;  /* 0x0000000b0a117210 */ /* 0x000fe200027e64ff */
[----:B------:R-:W-:Y:S01]  /*0520*/  IMAD.SHL.U32 R29, R18, 0x40, RZ ;  /* 0x00000040121d7824 */ /* 0x000fe200078e00ff */
[----:B------:R-:W-:Y:S01]  /*0530*/  IADD3 R8, P3, P4, R8, R6, R7 ;  /* 0x0000000608087210 */ /* 0x000fe20007c7e007 */
[----:B------:R-:W-:Y:S01]  /*0540*/  IMAD.IADD R7, R23, 0x1, -R4 ;  /* 0x0000000117077824 */ /* 0x000fe200078e0a04 */
[C---:B------:R-:W-:Y:S01]  /*0550*/  IADD3.X R3, R10.reuse, R9, RZ, P2, P1 ;  /* 0x000000090a037210 */ /* 0x040fe200017e24ff */
[C---:B------:R-:W-:Y:S01]  /*0560*/  IMAD.WIDE R16, R29.reuse, 0x4, R16 ;  /* 0x000000041d107825 */ /* 0x040fe200078e0210 */
[C---:B------:R-:W-:Y:S02]  /*0570*/  IADD3.X R13, R10.reuse, R5, RZ, P5, P6 ;  /* 0x000000050a0d7210 */ /* 0x040fe40002fec4ff */
[----:B------:R-:W-:Y:S01]  /*0580*/  IADD3.X R9, R10, R15, RZ, P3, P4 ;  /* 0x0000000f0a097210 */ /* 0x000fe20001fe84ff */
[----:B------:R-:W-:Y:S01]  /*0590*/  IMAD R25, R0, 0x10000, R7 ;  /* 0x0001000000197824 */ /* 0x000fe200078e0207 */
[----:B------:R-:W1:Y:S01]  /*05a0*/  LDC.64 R10, c[0x0][0x240] ;  /* 0x00009000ff0a7b82 */ /* 0x000e620000000a00 */
[----:B------:R-:W-:Y:S01]  /*05b0*/  ISETP.GE.AND P1, PT, R14, 0x80, PT ;  /* 0x000000800e00780c */ /* 0x000fe20003f26270 */
[----:B------:R-:W-:-:S04]  /*05c0*/  IMAD.WIDE R2, R29, 0x4, R2 ;  /* 0x000000041d027825 */ /* 0x000fc800078e0202 */
[C---:B------:R-:W-:Y:S02]  /*05d0*/  IMAD.WIDE R12, R29.reuse, 0x4, R12 ;  /* 0x000000041d0c7825 */ /* 0x040fe400078e020c */
[----:B------:R-:W2:Y:S02]  /*05e0*/  LDC.64 R6, c[0x0][0x218] ;  /* 0x00008600ff067b82 */ /* 0x000ea40000000a00 */
[----:B------:R-:W-:-:S04]  /*05f0*/  IMAD.WIDE R8, R29, 0x4, R8 ;  /* 0x000000041d087825 */ /* 0x000fc800078e0208 */
[----:B------:R-:W-:Y:S02]  /*0600*/  IMAD R29, R0, -0x18000, R23 ;  /* 0xfffe8000001d7824 */ /* 0x000fe400078e0217 */
[----:B------:R-:W3:Y:S01]  /*0610*/  LDC.64 R14, c[0x0][0x210] ;  /* 0x00008400ff0e7b82 */ /* 0x000ee20000000a00 */
[----:B------:R-:W-:Y:S02]  /*0620*/  IMAD R25, R18, 0x100, R25 ;  /* 0x0000010012197824 */ /* 0x000fe400078e0219 */
[----:B------:R-:W-:Y:S02]  /*0630*/  IMAD R29, R0, 0x8000, R29 ;  /* 0x00008000001d7824 */ /* 0x000fe400078e021d */
[----:B------:R-:W-:Y:S02]  /*0640*/  IMAD.MOV.U32 R18, RZ, RZ, RZ ;  /* 0x000000ffff127224 */ /* 0x000fe400078e00ff */
[C---:B------:R-:W-:Y:S01]  /*0650*/  IMAD.WIDE R16, R27.reuse, 0x4, R16 ;  /* 0x000000041b107825 */ /* 0x040fe200078e0210 */
[----:B------:R-:W4:Y:S03]  /*0660*/  LDC.64 R4, c[0x0][0x248] ;  /* 0x00009200ff047b82 */ /* 0x000f260000000a00 */
[----:B------:R-:W-:Y:S01]  /*0670*/  IMAD.MOV.U32 R0, RZ, RZ, RZ ;  /* 0x000000ffff007224 */ /* 0x000fe200078e00ff */
[----:B------:R5:W4:Y:S01]  /*0680*/  @P0 LDG.E.EL R18, desc[UR4][R16.64] ;  /* 0x0000000410120981 */ /* 0x000b22000c2e1900 */
[----:B------:R-:W-:-:S04]  /*0690*/  IMAD.WIDE R12, R27, 0x4, R12 ;  /* 0x000000041b0c7825 */ /* 0x000fc800078e020c */
[----:B------:R-:W-:Y:S01]  /*06a0*/  IMAD.MOV.U32 R22, RZ, RZ, RZ ;  /* 0x000000ffff167224 */ /* 0x000fe200078e00ff */
[----:B------:R-:W4:Y:S01]  /*06b0*/  @P0 LDG.E.EL R0, desc[UR4][R12.64] ;  /* 0x000000040c000981 */ /* 0x000f22000c2e1900 */
[----:B------:R-:W-:-:S04]  /*06c0*/  IMAD.WIDE R2, R27, 0x4, R2 ;  /* 0x000000041b027825 */ /* 0x000fc800078e0202 */
[----:B------:R-:W-:Y:S01]  /*06d0*/  IMAD.WIDE R8, R27, 0x4, R8 ;  /* 0x000000041b087825 */ /* 0x000fe200078e0208 */
[----:B------:R-:W-:Y:S01]  /*06e0*/  CS2R R26, SRZ ;  /* 0x00000000001a7805 */ /* 0x000fe2000001ff00 */
[----:B------:R2:W4:Y:S02]  /*06f0*/  @P0 LDG.E.EL R20, desc[UR4][R2.64] ;  /* 0x0000000402140981 */ /* 0x000524000c2e1900 */
[----:B-1----:R-:W-:Y:S02]  /*0700*/  IMAD.WIDE R10, R19, 0x4, R10 ;  /* 0x00000004130a7825 */ /* 0x002fe400078e020a */
[----:B------:R1:W4:Y:S02]  /*0710*/  @P0 LDG.E.EL R22, desc[UR4][R8.64] ;  /* 0x0000000408160981 */ /* 0x000324000c2e1900 */
[----:B--2---:R-:W-:Y:S02]  /*0720*/  IMAD.WIDE R6, R25, 0x4, R6 ;  /* 0x0000000419067825 */ /* 0x004fe400078e0206 */
[----:B------:R2:W4:Y:S02]  /*0730*/  @P0 LDG.E.EL.64 R26, desc[UR4][R10.64] ;  /* 0x000000040a1a0981 */ /* 0x000524000c2e1b00 */
[----:B---3--:R-:W-:Y:S01]  /*0740*/  IMAD.WIDE R24, R29, 0x4, R14 ;  /* 0x000000041d187825 */ /* 0x008fe200078e020e */
[----:B------:R-:W-:-:S02]  /*0750*/  CS2R R14, SRZ ;  /* 0x00000000000e7805 */ /* 0x000fc4000001ff00 */
[----:B-----5:R-:W-:Y:S01]  /*0760*/  CS2R R16, SRZ ;  /* 0x0000000000107805 */ /* 0x020fe2000001ff00 */
[----:B----4-:R-:W-:Y:S01]  /*0770*/  IMAD.WIDE R4, R21, 0x4, R4 ;  /* 0x0000000415047825 */ /* 0x010fe200078e0204 */
[----:B0-----:R-:W-:Y:S01]  /*0780*/  CS2R R2, SRZ ;  /* 0x0000000000027805 */ /* 0x001fe2000001ff00 */
[----:B-1----:R-:W0:Y:S01]  /*0790*/  LDC.64 R8, c[0x0][0x250] ;  /* 0x00009400ff087b82 */ /* 0x002e220000000a00 */
[----:B------:R1:W3:Y:S04]  /*07a0*/  @P0 LDG.E.64 R14, desc[UR4][R6.64] ;  /* 0x00000004060e0981 */ /* 0x0002e8000c1e1b00 */
[----:B------:R-:W4:Y:S04]  /*07b0*/  @P0 LDG.E.EL R16, desc[UR4][R4.64] ;  /* 0x0000000404100981 */ /* 0x000f28000c2e1900 */
[----:B------:R3:W5:Y:S04]  /*07c0*/  @P0 LDG.E.EL R17, desc[UR4][R4.64] ;  /* 0x0000000404110981 */ /* 0x000768000c2e1900 */
[----:B------:R-:W5:Y:S01]  /*07d0*/  @!P1 LDG.E.64 R2, desc[UR4][R24.64] ;  /* 0x0000000418029981 */ /* 0x000f62000c1e1b00 */
[----:B0-----:R-:W-:Y:S01]  /*07e0*/  IMAD.WIDE R8, R23, 0x4, R8 ;  /* 0x0000000417087825 */ /* 0x001fe200078e0208 */
[----:B--2---:R-:W-:-:S02]  /*07f0*/  SEL R11, R18, RZ, P0 ;  /* 0x000000ff120b7207 */ /* 0x004fc40000000000 */
[----:B------:R-:W-:Y:S02]  /*0800*/  SEL R0, R0, RZ, P0 ;  /* 0x000000ff00007207 */ /* 0x000fe40000000000 */
[----:B------:R-:W-:-:S03]  /*0810*/  SEL R20, R20, RZ, P0 ;  /* 0x000000ff14147207 */ /* 0x000fc60000000000 */
[----:B------:R-:W-:Y:S01]  /*0820*/  FADD R0, -R11, R0 ;  /* 0x000000000b007221 */ /* 0x000fe20000000100 */
[----:B------:R-:W-:Y:S02]  /*0830*/  SEL R22, R22, RZ, P0 ;  /* 0x000000ff16167207 */ /* 0x000fe40000000000 */
[----:B------:R-:W-:-:S03]  /*0840*/  SEL R26, R26, RZ, P0 ;  /* 0x000000ff1a1a7207 */ /* 0x000fc60000000000 */
[----:B-1----:R-:W-:Y:S01]  /*0850*/  FADD R7, -R20, R22 ;  /* 0x0000001614077221 */ /* 0x002fe20000000100 */
[----:B------:R-:W-:Y:S01]  /*0860*/  SEL R27, R27, RZ, P0 ;  /* 0x000000ff1b1b7207 */ /* 0x000fe20000000000 */
[----:B------:R-:W-:-:S04]  /*0870*/  FFMA R26, R0, R26, R11 ;  /* 0x0000001a001a7223 */ /* 0x000fc8000000000b */
[----:B------:R-:W-:Y:S01]  /*0880*/  FFMA R27, R7, R27, R20 ;  /* 0x0000001b071b7223 */ /* 0x000fe20000000014 */
[----:B---3--:R-:W-:Y:S02]  /*0890*/  SEL R5, R14, RZ, P0 ;  /* 0x000000ff0e057207 */ /* 0x008fe40000000000 */
[----:B------:R-:W-:Y:S02]  /*08a0*/  SEL R0, R15, RZ, P0 ;  /* 0x000000ff0f007207 */ /* 0x000fe40000000000 */
[----:B----4-:R-:W-:Y:S01]  /*08b0*/  SEL R16, R16, RZ, P0 ;  /* 0x000000ff10107207 */ /* 0x010fe20000000000 */
[----:B------:R-:W-:Y:S02]  /*08c0*/  FADD R26, -R5, R26 ;  /* 0x0000001a051a7221 */ /* 0x000fe40000000100 */
[----:B------:R-:W-:Y:S01]  /*08d0*/  FADD R27, -R0, R27 ;  /* 0x0000001b001b7221 */ /* 0x000fe20000000100 */
[----:B-----5:R-:W-:Y:S02]  /*08e0*/  SEL R17, R17, RZ, P0 ;  /* 0x000000ff11117207 */ /* 0x020fe40000000000 */
[----:B------:R-:W-:Y:S01]  /*08f0*/  SEL R2, R2, RZ, !P1 ;  /* 0x000000ff02027207 */ /* 0x000fe20004800000 */
[----:B------:R-:W-:Y:S01]  /*0900*/  @P1 FFMA R2, R26, R16, R5 ;  /* 0x000000101a021223 */ /* 0x000fe20000000005 */
[----:B------:R-:W-:Y:S01]  /*0910*/  SEL R3, R3, RZ, !P1 ;  /* 0x000000ff03037207 */ /* 0x000fe20004800000 */
[----:B------:R-:W-:-:S05]  /*0920*/  @P1 FFMA R3, R27, R17, R0 ;  /* 0x000000111b031223 */ /* 0x000fca0000000000 */
[----:B------:R-:W-:Y:S01]  /*0930*/  STG.E.64 desc[UR4][R8.64], R2 ;  /* 0x0000000208007986 */ /* 0x000fe2000c101b04 */
[----:B------:R-:W-:Y:S05]  /*0940*/  EXIT ;  /* 0x000000000000794d */ /* 0x000fea0003800000 */
.L_x_0:
[----:B------:R-:W-:-:S00]  /*0950*/  BRA `(.L_x_0) ;  /* 0xfffffffc00fc7947 */ /* 0x000fc0000383ffff */
[----:B------:R-:W-:-:S00]  /*0960*/  NOP ;  /* 0x0000000000007918 */ /* 0x000fc00000000000 */
        /* <DEDUP_REMOVED lines=9> */
.L_x_1:


//--------------------- .nv.constant0.triton_poi_fused_cat_27 --------------------------
	.section	.nv.constant0.triton_poi_fused_cat_27,"a",@progbits
	.sectionflags	@""
	.align	4
.nv.constant0.triton_poi_fused_cat_27:
	.zero		604
